	.headerflags	@"EF_CUDA_TEXMODE_UNIFIED EF_CUDA_64BIT_ADDRESS EF_CUDA_SM89 EF_CUDA_VIRTUAL_SM(EF_CUDA_SM89)"
	.elftype	@"ET_EXEC"


//--------------------- .nv.info                  --------------------------
	.section	.nv.info,"",@"SHT_CUDA_INFO"
	.align	4


	//----- nvinfo : EIATTR_REGCOUNT
	.align		4
        /*0000*/ 	.byte	0x04, 0x2f
        /*0002*/ 	.short	(.L_1 - .L_0)
	.align		4
.L_0:
        /*0004*/ 	.word	index@(triton_per_fused_add_expand_mul_neg_pow_select_sum_unsqueeze_15)
        /*0008*/ 	.word	0x00000013


	//----- nvinfo : EIATTR_FRAME_SIZE
	.align		4
.L_1:
        /*000c*/ 	.byte	0x04, 0x11
        /*000e*/ 	.short	(.L_3 - .L_2)
	.align		4
.L_2:
        /*0010*/ 	.word	index@(triton_per_fused_add_expand_mul_neg_pow_select_sum_unsqueeze_15)
        /*0014*/ 	.word	0x00000000


	//----- nvinfo : EIATTR_MIN_STACK_SIZE
	.align		4
.L_3:
        /*0018*/ 	.byte	0x04, 0x12
        /*001a*/ 	.short	(.L_5 - .L_4)
	.align		4
.L_4:
        /*001c*/ 	.word	index@(triton_per_fused_add_expand_mul_neg_pow_select_sum_unsqueeze_15)
        /*0020*/ 	.word	0x00000000
.L_5:


//--------------------- .nv.info.triton_per_fused_add_expand_mul_neg_pow_select_sum_unsqueeze_15 --------------------------
	.section	.nv.info.triton_per_fused_add_expand_mul_neg_pow_select_sum_unsqueeze_15,"",@"SHT_CUDA_INFO"
	.sectionflags	@""
	.align	4


	//----- nvinfo : EIATTR_CUDA_API_VERSION
	.align		4
        /*0000*/ 	.byte	0x04, 0x37
        /*0002*/ 	.short	(.L_7 - .L_6)
.L_6:
        /*0004*/ 	.word	0x00000080


	//----- nvinfo : EIATTR_PARAM_CBANK
	.align		4
.L_7:
        /*0008*/ 	.byte	0x04, 0x0a
        /*000a*/ 	.short	(.L_9 - .L_8)
	.align		4
.L_8:
        /*000c*/ 	.word	index@(.nv.constant0.triton_per_fused_add_expand_mul_neg_pow_select_sum_unsqueeze_15)
        /*0010*/ 	.short	0x0160
        /*0012*/ 	.short	0x0030


	//----- nvinfo : EIATTR_CBANK_PARAM_SIZE
	.align		4
.L_9:
        /*0014*/ 	.byte	0x03, 0x19
        /*0016*/ 	.short	0x0030


	//----- nvinfo : EIATTR_KPARAM_INFO
	.align		4
        /*0018*/ 	.byte	0x04, 0x17
        /*001a*/ 	.short	(.L_11 - .L_10)
.L_10:
        /*001c*/ 	.word	0x00000000
        /*0020*/ 	.short	0x0005
        /*0022*/ 	.short	0x0028
        /*0024*/ 	.byte	0x00, 0xf4, 0x21, 0x00


	//----- nvinfo : EIATTR_KPARAM_INFO
	.align		4
.L_11:
        /*0028*/ 	.byte	0x04, 0x17
        /*002a*/ 	.short	(.L_13 - .L_12)
.L_12:
        /*002c*/ 	.word	0x00000000
        /*0030*/ 	.short	0x0004
        /*0032*/ 	.short	0x0020
        /*0034*/ 	.byte	0x00, 0xf0, 0x11, 0x00


	//----- nvinfo : EIATTR_KPARAM_INFO
	.align		4
.L_13:
        /*0038*/ 	.byte	0x04, 0x17
        /*003a*/ 	.short	(.L_15 - .L_14)
.L_14:
        /*003c*/ 	.word	0x00000000
        /*0040*/ 	.short	0x0003
        /*0042*/ 	.short	0x0018
        /*0044*/ 	.byte	0x00, 0xf4, 0x21, 0x00


	//----- nvinfo : EIATTR_KPARAM_INFO
	.align		4
.L_15:
        /*0048*/ 	.byte	0x04, 0x17
        /*004a*/ 	.short	(.L_17 - .L_16)
.L_16:
        /*004c*/ 	.word	0x00000000
        /*0050*/ 	.short	0x0002
        /*0052*/ 	.short	0x0010
        /*0054*/ 	.byte	0x00, 0xf4, 0x21, 0x00


	//----- nvinfo : EIATTR_KPARAM_INFO
	.align		4
.L_17:
        /*0058*/ 	.byte	0x04, 0x17
        /*005a*/ 	.short	(.L_19 - .L_18)
.L_18:
        /*005c*/ 	.word	0x00000000
        /*0060*/ 	.short	0x0001
        /*0062*/ 	.short	0x0008
        /*0064*/ 	.byte	0x00, 0xf4, 0x21, 0x00


	//----- nvinfo : EIATTR_KPARAM_INFO
	.align		4
.L_19:
        /*0068*/ 	.byte	0x04, 0x17
        /*006a*/ 	.short	(.L_21 - .L_20)
.L_20:
        /*006c*/ 	.word	0x00000000
        /*0070*/ 	.short	0x0000
        /*0072*/ 	.short	0x0000
        /*0074*/ 	.byte	0x00, 0xf4, 0x21, 0x00


	//----- nvinfo : EIATTR_MAXREG_COUNT
	.align		4
.L_21:
        /*0078*/ 	.byte	0x03, 0x1b
        /*007a*/ 	.short	0x00ff


	//----- nvinfo : EIATTR_COOP_GROUP_MASK_REGIDS
	.align		4
        /*007c*/ 	.byte	0x04, 0x29
        /*007e*/ 	.short	(.L_23 - .L_22)


	//   ....[0]....
.L_22:
        /*0080*/ 	.word	0xffffffff


	//   ....[1]....
        /*0084*/ 	.word	0xffffffff


	//   ....[2]....
        /*0088*/ 	.word	0xffffffff


	//   ....[3]....
        /*008c*/ 	.word	0xffffffff


	//   ....[4]....
        /*0090*/ 	.word	0xffffffff


	//   ....[5]....
        /*0094*/ 	.word	0xffffffff


	//----- nvinfo : EIATTR_COOP_GROUP_INSTR_OFFSETS
	.align		4
.L_23:
        /*0098*/ 	.byte	0x04, 0x28
        /*009a*/ 	.short	(.L_25 - .L_24)


	//   ....[0]....
.L_24:
        /*009c*/ 	.word	0x00000110


	//   ....[1]....
        /*00a0*/ 	.word	0x00000130


	//   ....[2]....
        /*00a4*/ 	.word	0x00000150


	//   ....[3]....
        /*00a8*/ 	.word	0x00000170


	//   ....[4]....
        /*00ac*/ 	.word	0x00000190


	//   ....[5]....
        /*00b0*/ 	.word	0x00000230


	//----- nvinfo : EIATTR_EXIT_INSTR_OFFSETS
	.align		4
.L_25:
        /*00b4*/ 	.byte	0x04, 0x1c
        /*00b6*/ 	.short	(.L_27 - .L_26)


	//   ....[0]....
.L_26:
        /*00b8*/ 	.word	0x00000300


	//----- nvinfo : EIATTR_REQNTID
	.align		4
.L_27:
        /*00bc*/ 	.byte	0x04, 0x10
        /*00be*/ 	.short	(.L_29 - .L_28)
.L_28:
        /*00c0*/ 	.word	0x00000040
        /*00c4*/ 	.word	0x00000001
        /*00c8*/ 	.word	0x00000001
.L_29:


//--------------------- .nv.callgraph             --------------------------
	.section	.nv.callgraph,"",@"SHT_CUDA_CALLGRAPH"
	.align	4
	.sectionentsize	8
	.align		4
        /*0000*/ 	.word	0x00000000
	.align		4
        /*0004*/ 	.word	0xffffffff
	.align		4
        /*0008*/ 	.word	0x00000000
	.align		4
        /*000c*/ 	.word	0xfffffffe
	.align		4
        /*0010*/ 	.word	0x00000000
	.align		4
        /*0014*/ 	.word	0xfffffffd
	.align		4
        /*0018*/ 	.word	0x00000000
	.align		4
        /*001c*/ 	.word	0xfffffffc


//--------------------- .nv.rel.action            --------------------------
	.section	.nv.rel.action,"",@"SHT_CUDA_RELOCINFO"
	.align	8
	.sectionentsize	8
        /*0000*/ 	.byte	0x73, 0x00, 0x00, 0x00, 0x00, 0x00, 0x00, 0x00, 0x00, 0x00, 0x00, 0x11, 0x25, 0x00, 0x05, 0x36


//--------------------- .nv.constant0.triton_per_fused_add_expand_mul_neg_pow_select_sum_unsqueeze_15 --------------------------
	.section	.nv.constant0.triton_per_fused_add_expand_mul_neg_pow_select_sum_unsqueeze_15,"a",@progbits
	.sectionflags	@""
	.align	4
.nv.constant0.triton_per_fused_add_expand_mul_neg_pow_select_sum_unsqueeze_15:
	.zero		400


//--------------------- .text.triton_per_fused_add_expand_mul_neg_pow_select_sum_unsqueeze_15 --------------------------
	.section	.text.triton_per_fused_add_expand_mul_neg_pow_select_sum_unsqueeze_15,"ax",@progbits
	.sectionflags	@"SHF_BARRIERS=1"
	.sectioninfo	@"SHI_REGISTERS=19"
	.align	128
        .global         triton_per_fused_add_expand_mul_neg_pow_select_sum_unsqueeze_15
        .type           triton_per_fused_add_expand_mul_neg_pow_select_sum_unsqueeze_15,@function
        .size           triton_per_fused_add_expand_mul_neg_pow_select_sum_unsqueeze_15,(.L_x_1 - triton_per_fused_add_expand_mul_neg_pow_select_sum_unsqueeze_15)
        .other          triton_per_fused_add_expand_mul_neg_pow_select_sum_unsqueeze_15,@"STO_CUDA_ENTRY STV_DEFAULT"
triton_per_fused_add_expand_mul_neg_pow_select_sum_unsqueeze_15:
.text.triton_per_fused_add_expand_mul_neg_pow_select_sum_unsqueeze_15:
[----:B------:R-:W-:Y:S02]  /*0000*/  MOV R1, c[0x0][0x28] ;  /* 0x00000a0000017a02 */ /* 0x000fe40000000f00 */
[----:B------:R-:W0:Y:S01]  /*0010*/  S2R R16, SR_TID.X ;  /* 0x0000000000107919 */ /* 0x000e220000002100 */
[----:B------:R-:W-:Y:S01]  /*0020*/  MOV R3, 0x4 ;  /* 0x0000000400037802 */ /* 0x000fe20000000f00 */
[----:B------:R-:W-:Y:S01]  /*0030*/  ULDC.64 UR4, c[0x0][0x118] ;  /* 0x0000460000047ab9 */ /* 0x000fe20000000a00 */
[----:B0-----:R-:W-:-:S05]  /*0040*/  LOP3.LUT R2, R16, 0x3f, RZ, 0xc0, !PT ;  /* 0x0000003f10027812 */ /* 0x001fca00078ec0ff */
[----:B------:R-:W-:-:S04]  /*0050*/  IMAD.WIDE.U32 R4, R2, R3, c[0x0][0x168] ;  /* 0x00005a0002047625 */ /* 0x000fc800078e0003 */
[CC--:B------:R-:W-:Y:S02]  /*0060*/  IMAD.WIDE.U32 R6, R2.reuse, R3.reuse, c[0x0][0x170] ;  /* 0x00005c0002067625 */ /* 0x0c0fe400078e0003 */
[----:B------:R-:W2:Y:S04]  /*0070*/  LDG.E R4, [R4.64] ;  /* 0x0000000404047981 */ /* 0x000ea8000c1e1900 */
[----:B------:R-:W2:Y:S01]  /*0080*/  LDG.E R7, [R6.64+0x1e00] ;  /* 0x001e000406077981 */ /* 0x000ea2000c1e1900 */
[----:B------:R-:W-:Y:S01]  /*0090*/  MOV R8, c[0x0][0x178] ;  /* 0x00005e0000087a02 */ /* 0x000fe20000000f00 */
[----:B------:R-:W-:Y:S01]  /*00a0*/  IMAD.WIDE.U32 R2, R2, R3, c[0x0][0x160] ;  /* 0x0000580002027625 */ /* 0x000fe200078e0003 */
[----:B------:R-:W-:-:S04]  /*00b0*/  MOV R9, c[0x0][0x17c] ;  /* 0x00005f0000097a02 */ /* 0x000fc80000000f00 */
[----:B------:R-:W3:Y:S04]  /*00c0*/  LDG.E R11, [R2.64] ;  /* 0x00000004020b7981 */ /* 0x000ee8000c1e1900 */
[----:B------:R0:W4:Y:S01]  /*00d0*/  LDG.E R8, [R8.64] ;  /* 0x0000000408087981 */ /* 0x000122000c1e1900 */
[C---:B------:R-:W-:Y:S02]  /*00e0*/  LOP3.LUT P0, RZ, R16.reuse, 0x1f, RZ, 0xc0, !PT ;  /* 0x0000001f10ff7812 */ /* 0x040fe4000780c0ff */
[----:B------:R-:W-:Y:S01]  /*00f0*/  ISETP.GE.AND P1, PT, R16, 0x2, PT ;  /* 0x000000021000780c */ /* 0x000fe20003f26270 */
[----:B--2---:R-:W-:-:S05]  /*0100*/  FMUL R0, R4, R7 ;  /* 0x0000000704007220 */ /* 0x004fca0000400000 */
[----:B------:R-:W1:Y:S02]  /*0110*/  SHFL.BFLY PT, R13, R0, 0x10, 0x1f ;  /* 0x0e001f00000d7f89 */ /* 0x000e6400000e0000 */
[----:B-1----:R-:W-:-:S05]  /*0120*/  FFMA R13, R4, R7, R13 ;  /* 0x00000007040d7223 */ /* 0x002fca000000000d */
[----:B------:R-:W1:Y:S02]  /*0130*/  SHFL.BFLY PT, R10, R13, 0x8, 0x1f ;  /* 0x0d001f000d0a7f89 */ /* 0x000e6400000e0000 */
[----:B-1----:R-:W-:-:S05]  /*0140*/  FADD R10, R13, R10 ;  /* 0x0000000a0d0a7221 */ /* 0x002fca0000000000 */
[----:B------:R-:W1:Y:S02]  /*0150*/  SHFL.BFLY PT, R5, R10, 0x4, 0x1f ;  /* 0x0c801f000a057f89 */ /* 0x000e6400000e0000 */
[----:B-1----:R-:W-:-:S05]  /*0160*/  FADD R5, R10, R5 ;  /* 0x000000050a057221 */ /* 0x002fca0000000000 */
[----:B------:R-:W1:Y:S02]  /*0170*/  SHFL.BFLY PT, R6, R5, 0x2, 0x1f ;  /* 0x0c401f0005067f89 */ /* 0x000e6400000e0000 */
[----:B-1----:R-:W-:-:S05]  /*0180*/  FADD R6, R5, R6 ;  /* 0x0000000605067221 */ /* 0x002fca0000000000 */
[----:B0-----:R-:W0:Y:S01]  /*0190*/  SHFL.BFLY PT, R9, R6, 0x1, 0x1f ;  /* 0x0c201f0006097f89 */ /* 0x001e2200000e0000 */
[----:B------:R-:W-:-:S04]  /*01a0*/  SHF.R.U32.HI R0, RZ, 0x3, R16 ;  /* 0x00000003ff007819 */ /* 0x000fc80000011610 */
[----:B------:R-:W-:Y:S01]  /*01b0*/  LOP3.LUT R12, R0, 0x4, RZ, 0xc0, !PT ;  /* 0x00000004000c7812 */ /* 0x000fe200078ec0ff */
[----:B0-----:R-:W-:-:S05]  /*01c0*/  FADD R9, R6, R9 ;  /* 0x0000000906097221 */ /* 0x001fca0000000000 */
[----:B------:R-:W-:Y:S04]  /*01d0*/  @!P0 STS [R12], R9 ;  /* 0x000000090c008388 */ /* 0x000fe80000000800 */
[----:B------:R-:W-:Y:S06]  /*01e0*/  BAR.SYNC.DEFER_BLOCKING 0x0 ;  /* 0x0000000000007b1d */ /* 0x000fec0000010000 */
[----:B------:R-:W0:Y:S01]  /*01f0*/  @!P1 LDS R14, [R16.X4] ;  /* 0x00000000100e9984 */ /* 0x000e220000004800 */
[----:B------:R-:W-:-:S04]  /*0200*/  LOP3.LUT R0, R16, 0x1, RZ, 0xc0, !PT ;  /* 0x0000000110007812 */ /* 0x000fc800078ec0ff */
[----:B------:R-:W-:-:S04]  /*0210*/  ISETP.NE.U32.AND P0, PT, R0, 0x1, PT ;  /* 0x000000010000780c */ /* 0x000fc80003f05070 */
[----:B------:R-:W-:Y:S01]  /*0220*/  ISETP.LT.AND P0, PT, R16, 0x2, P0 ;  /* 0x000000021000780c */ /* 0x000fe20000701270 */
[----:B0-----:R-:W0:Y:S02]  /*0230*/  SHFL.BFLY PT, R5, R14, 0x1, 0x1f ;  /* 0x0c201f000e057f89 */ /* 0x001e2400000e0000 */
[----:B0-----:R-:W-:-:S10]  /*0240*/  FADD R5, R14, R5 ;  /* 0x000000050e057221 */ /* 0x001fd40000000000 */
[----:B------:R-:W-:Y:S04]  /*0250*/  @P0 STS [R16.X4], R5 ;  /* 0x0000000510000388 */ /* 0x000fe80000004800 */
[----:B------:R-:W-:Y:S06]  /*0260*/  BAR.SYNC.DEFER_BLOCKING 0x0 ;  /* 0x0000000000007b1d */ /* 0x000fec0000010000 */
[----:B------:R-:W0:Y:S01]  /*0270*/  LDS R0, [RZ] ;  /* 0x00000000ff007984 */ /* 0x000e220000000800 */
[C---:B----4-:R-:W-:Y:S01]  /*0280*/  FADD R6, R8.reuse, R8 ;  /* 0x0000000808067221 */ /* 0x050fe20000000000 */
[----:B------:R-:W-:Y:S01]  /*0290*/  FMUL R9, R8, R8 ;  /* 0x0000000808097220 */ /* 0x000fe20000400000 */
[----:B------:R-:W-:-:S02]  /*02a0*/  FADD R7, R7, R7 ;  /* 0x0000000707077221 */ /* 0x000fc40000000000 */
[----:B---3--:R-:W-:Y:S01]  /*02b0*/  FFMA R6, R4, R6, R11 ;  /* 0x0000000604067223 */ /* 0x008fe2000000000b */
[----:B0-----:R-:W-:-:S04]  /*02c0*/  FFMA R0, R0, -2, RZ ;  /* 0xc000000000007823 */ /* 0x001fc800000000ff */
[----:B------:R-:W-:-:S04]  /*02d0*/  FMUL R9, R0, R9 ;  /* 0x0000000900097220 */ /* 0x000fc80000400000 */
[----:B------:R-:W-:-:S05]  /*02e0*/  FFMA R7, R9, R7, R6 ;  /* 0x0000000709077223 */ /* 0x000fca0000000006 */
[----:B------:R-:W-:Y:S01]  /*02f0*/  STG.E [R2.64], R7 ;  /* 0x0000000702007986 */ /* 0x000fe2000c101904 */
[----:B------:R-:W-:Y:S05]  /*0300*/  EXIT ;  /* 0x000000000000794d */ /* 0x000fea0003800000 */
.L_x_0:
[----:B------:R-:W-:-:S00]  /*0310*/  BRA `(.L_x_0) ;  /* 0xfffffff000007947 */ /* 0x000fc0000383ffff */
[----:B------:R-:W-:-:S00]  /*0320*/  NOP ;  /* 0x0000000000007918 */ /* 0x000fc00000000000 */
        /* <DEDUP_REMOVED lines=13> */
.L_x_1:


//--------------------- .nv.shared.triton_per_fused_add_expand_mul_neg_pow_select_sum_unsqueeze_15 --------------------------
	.section	.nv.shared.triton_per_fused_add_expand_mul_neg_pow_select_sum_unsqueeze_15,"aw",@nobits
	.sectionflags	@""
	.align	16
